//
// Generated by NVIDIA NVVM Compiler
//
// Compiler Build ID: CL-36424714
// Cuda compilation tools, release 13.0, V13.0.88
// Based on NVVM 20.0.0
//

.version 9.0
.target sm_100
.address_size 64

	// .globl	_Z6kernelii

.visible .entry _Z6kernelii(
	.param .u32 _Z6kernelii_param_0,
	.param .u32 _Z6kernelii_param_1
)
{


	ret;

}
	// .globl	_Z3addiiPi
.visible .entry _Z3addiiPi(
	.param .u32 _Z3addiiPi_param_0,
	.param .u32 _Z3addiiPi_param_1,
	.param .u64 .ptr .align 1 _Z3addiiPi_param_2
)
{
	.reg .b32 	%r<4>;
	.reg .b64 	%rd<3>;

	ld.param.u32 	%r1, [_Z3addiiPi_param_0];
	ld.param.u32 	%r2, [_Z3addiiPi_param_1];
	ld.param.u64 	%rd1, [_Z3addiiPi_param_2];
	cvta.to.global.u64 	%rd2, %rd1;
	add.s32 	%r3, %r2, %r1;
	st.global.u32 	[%rd2], %r3;
	ret;

}
	// .globl	_Z7gpuprocPKtPti
.visible .entry _Z7gpuprocPKtPti(
	.param .u64 .ptr .align 1 _Z7gpuprocPKtPti_param_0,
	.param .u64 .ptr .align 1 _Z7gpuprocPKtPti_param_1,
	.param .u32 _Z7gpuprocPKtPti_param_2
)
{
	.reg .pred 	%p<10>;
	.reg .b16 	%rs<5>;
	.reg .b32 	%r<5>;
	.reg .b64 	%rd<38>;

	ld.param.u64 	%rd20, [_Z7gpuprocPKtPti_param_1];
	ld.param.u32 	%r1, [_Z7gpuprocPKtPti_param_2];
	cvta.to.global.u64 	%rd1, %rd20;
	cvt.s64.s32 	%rd2, %r1;
	setp.eq.s32 	%p1, %r1, 0;
	@%p1 bra 	$L__BB2_13;
	setp.lt.u32 	%p2, %r1, 16;
	mov.b64 	%rd34, 0;
	@%p2 bra 	$L__BB2_4;
	and.b64  	%rd34, %rd2, -16;
	add.s64 	%rd31, %rd1, 16;
	mov.u64 	%rd32, %rd34;
$L__BB2_3:
	.pragma "nounroll";
	mov.b16 	%rs1, 1;
	st.global.u16 	[%rd31+-16], %rs1;
	st.global.u16 	[%rd31+-14], %rs1;
	st.global.u16 	[%rd31+-12], %rs1;
	st.global.u16 	[%rd31+-10], %rs1;
	st.global.u16 	[%rd31+-8], %rs1;
	st.global.u16 	[%rd31+-6], %rs1;
	st.global.u16 	[%rd31+-4], %rs1;
	st.global.u16 	[%rd31+-2], %rs1;
	st.global.u16 	[%rd31], %rs1;
	st.global.u16 	[%rd31+2], %rs1;
	st.global.u16 	[%rd31+4], %rs1;
	st.global.u16 	[%rd31+6], %rs1;
	st.global.u16 	[%rd31+8], %rs1;
	st.global.u16 	[%rd31+10], %rs1;
	st.global.u16 	[%rd31+12], %rs1;
	st.global.u16 	[%rd31+14], %rs1;
	add.s64 	%rd32, %rd32, -16;
	add.s64 	%rd31, %rd31, 32;
	setp.ne.s64 	%p3, %rd32, 0;
	@%p3 bra 	$L__BB2_3;
$L__BB2_4:
	and.b32  	%r2, %r1, 15;
	setp.eq.s32 	%p4, %r2, 0;
	@%p4 bra 	$L__BB2_13;
	and.b64  	%rd22, %rd2, 15;
	add.s64 	%rd23, %rd22, -1;
	setp.lt.u64 	%p5, %rd23, 7;
	@%p5 bra 	$L__BB2_7;
	shl.b64 	%rd24, %rd34, 1;
	add.s64 	%rd25, %rd1, %rd24;
	mov.b16 	%rs2, 1;
	st.global.u16 	[%rd25], %rs2;
	st.global.u16 	[%rd25+2], %rs2;
	st.global.u16 	[%rd25+4], %rs2;
	st.global.u16 	[%rd25+6], %rs2;
	st.global.u16 	[%rd25+8], %rs2;
	st.global.u16 	[%rd25+10], %rs2;
	st.global.u16 	[%rd25+12], %rs2;
	st.global.u16 	[%rd25+14], %rs2;
	add.s64 	%rd34, %rd34, 8;
$L__BB2_7:
	and.b32  	%r3, %r1, 7;
	setp.eq.s32 	%p6, %r3, 0;
	@%p6 bra 	$L__BB2_13;
	and.b64  	%rd26, %rd2, 7;
	add.s64 	%rd27, %rd26, -1;
	setp.lt.u64 	%p7, %rd27, 3;
	@%p7 bra 	$L__BB2_10;
	shl.b64 	%rd28, %rd34, 1;
	add.s64 	%rd29, %rd1, %rd28;
	mov.b16 	%rs3, 1;
	st.global.u16 	[%rd29], %rs3;
	st.global.u16 	[%rd29+2], %rs3;
	st.global.u16 	[%rd29+4], %rs3;
	st.global.u16 	[%rd29+6], %rs3;
	add.s64 	%rd34, %rd34, 4;
$L__BB2_10:
	and.b32  	%r4, %r1, 3;
	setp.eq.s32 	%p8, %r4, 0;
	@%p8 bra 	$L__BB2_13;
	shl.b64 	%rd30, %rd34, 1;
	add.s64 	%rd37, %rd1, %rd30;
	and.b64  	%rd36, %rd2, 3;
$L__BB2_12:
	.pragma "nounroll";
	mov.b16 	%rs4, 1;
	st.global.u16 	[%rd37], %rs4;
	add.s64 	%rd37, %rd37, 2;
	add.s64 	%rd36, %rd36, -1;
	setp.ne.s64 	%p9, %rd36, 0;
	@%p9 bra 	$L__BB2_12;
$L__BB2_13:
	ret;

}


// ===== COMPILED SASS (sm_100) =====

	.target	sm_100

	.elftype	@"ET_EXEC"


//--------------------- .note.nv.tkinfo           --------------------------
	.section	.note.nv.tkinfo,"",@"SHT_NOTE"
	.sectionflags	@"SHF_NOTE_NV_TKINFO"
	.tkinfo
        /*0018*/ 	.word	0x00000002
        /*0030*/ 	.string	""
        /*0030*/ 	.string	"ptxas"
        /*0030*/ 	.string	"Cuda compilation tools, release 13.0, V13.0.88"
        /*0030*/ 	.string	"Build cuda_13.0.r13.0/compiler.36424714_0"
        /*0030*/ 	.string	"-arch sm_100 -m 64 "



//--------------------- .note.nv.cuinfo           --------------------------
	.section	.note.nv.cuinfo,"",@"SHT_NOTE"
	.sectionflags	@"SHF_NOTE_NV_CUINFO"
        /*0018*/ 	.short	0x0002
        /*001a*/ 	.short	0x0064
        /*001c*/ 	.short	0x0082
	.zero		2


//--------------------- .nv.info                  --------------------------
	.section	.nv.info,"",@"SHT_CUDA_INFO"
	.align	4


	//----- nvinfo : EIATTR_REGCOUNT
	.align		4
        /*0000*/ 	.byte	0x04, 0x2f
        /*0002*/ 	.short	(.L_1 - .L_0)
	.align		4
.L_0:
        /*0004*/ 	.word	index@(_Z6kernelii)
        /*0008*/ 	.word	0x00000004


	//----- nvinfo : EIATTR_FRAME_SIZE
	.align		4
.L_1:
        /*000c*/ 	.byte	0x04, 0x11
        /*000e*/ 	.short	(.L_3 - .L_2)
	.align		4
.L_2:
        /*0010*/ 	.word	index@(_Z6kernelii)
        /*0014*/ 	.word	0x00000000


	//----- nvinfo : EIATTR_REGCOUNT
	.align		4
.L_3:
        /*0018*/ 	.byte	0x04, 0x2f
        /*001a*/ 	.short	(.L_5 - .L_4)
	.align		4
.L_4:
        /*001c*/ 	.word	index@(_Z3addiiPi)
        /*0020*/ 	.word	0x00000008


	//----- nvinfo : EIATTR_FRAME_SIZE
	.align		4
.L_5:
        /*0024*/ 	.byte	0x04, 0x11
        /*0026*/ 	.short	(.L_7 - .L_6)
	.align		4
.L_6:
        /*0028*/ 	.word	index@(_Z3addiiPi)
        /*002c*/ 	.word	0x00000000


	//----- nvinfo : EIATTR_REGCOUNT
	.align		4
.L_7:
        /*0030*/ 	.byte	0x04, 0x2f
        /*0032*/ 	.short	(.L_9 - .L_8)
	.align		4
.L_8:
        /*0034*/ 	.word	index@(_Z7gpuprocPKtPti)
        /*0038*/ 	.word	0x0000000d


	//----- nvinfo : EIATTR_FRAME_SIZE
	.align		4
.L_9:
        /*003c*/ 	.byte	0x04, 0x11
        /*003e*/ 	.short	(.L_11 - .L_10)
	.align		4
.L_10:
        /*0040*/ 	.word	index@(_Z7gpuprocPKtPti)
        /*0044*/ 	.word	0x00000000


	//----- nvinfo : EIATTR_MIN_STACK_SIZE
	.align		4
.L_11:
        /*0048*/ 	.byte	0x04, 0x12
        /*004a*/ 	.short	(.L_13 - .L_12)
	.align		4
.L_12:
        /*004c*/ 	.word	index@(_Z7gpuprocPKtPti)
        /*0050*/ 	.word	0x00000000


	//----- nvinfo : EIATTR_MIN_STACK_SIZE
	.align		4
.L_13:
        /*0054*/ 	.byte	0x04, 0x12
        /*0056*/ 	.short	(.L_15 - .L_14)
	.align		4
.L_14:
        /*0058*/ 	.word	index@(_Z3addiiPi)
        /*005c*/ 	.word	0x00000000


	//----- nvinfo : EIATTR_MIN_STACK_SIZE
	.align		4
.L_15:
        /*0060*/ 	.byte	0x04, 0x12
        /*0062*/ 	.short	(.L_17 - .L_16)
	.align		4
.L_16:
        /*0064*/ 	.word	index@(_Z6kernelii)
        /*0068*/ 	.word	0x00000000
.L_17:


//--------------------- .nv.compat                --------------------------
	.section	.nv.compat,"",@"SHT_CUDA_COMPAT_INFO"
	.align	4
        /*0000*/ 	.byte	0x02, 0x09, 0x00, 0x00, 0x02, 0x02, 0x01, 0x00, 0x02, 0x05, 0x05, 0x00, 0x03, 0x07, 0x01, 0x01
        /*0010*/ 	.byte	0x02, 0x03, 0x00, 0x00, 0x02, 0x06, 0x01, 0x00, 0x04, 0x0b, 0x08, 0x00, 0x09, 0x00, 0x00, 0x00
        /*0020*/ 	.byte	0x00, 0x00, 0x00, 0x00


//--------------------- .nv.info._Z7gpuprocPKtPti --------------------------
	.section	.nv.info._Z7gpuprocPKtPti,"",@"SHT_CUDA_INFO"
	.sectionflags	@""
	.align	4


	//----- nvinfo : EIATTR_CUDA_API_VERSION
	.align		4
        /*0000*/ 	.byte	0x04, 0x37
        /*0002*/ 	.short	(.L_19 - .L_18)
.L_18:
        /*0004*/ 	.word	0x00000082


	//----- nvinfo : EIATTR_KPARAM_INFO
	.align		4
.L_19:
        /*0008*/ 	.byte	0x04, 0x17
        /*000a*/ 	.short	(.L_21 - .L_20)
.L_20:
        /*000c*/ 	.word	0x00000000
        /*0010*/ 	.short	0x0002
        /*0012*/ 	.short	0x0010
        /*0014*/ 	.byte	0x00, 0xf0, 0x11, 0x00


	//----- nvinfo : EIATTR_KPARAM_INFO
	.align		4
.L_21:
        /*0018*/ 	.byte	0x04, 0x17
        /*001a*/ 	.short	(.L_23 - .L_22)
.L_22:
        /*001c*/ 	.word	0x00000000
        /*0020*/ 	.short	0x0001
        /*0022*/ 	.short	0x0008
        /*0024*/ 	.byte	0x00, 0xf5, 0x21, 0x00


	//----- nvinfo : EIATTR_KPARAM_INFO
	.align		4
.L_23:
        /*0028*/ 	.byte	0x04, 0x17
        /*002a*/ 	.short	(.L_25 - .L_24)
.L_24:
        /*002c*/ 	.word	0x00000000
        /*0030*/ 	.short	0x0000
        /*0032*/ 	.short	0x0000
        /*0034*/ 	.byte	0x00, 0xf5, 0x21, 0x00


	//----- nvinfo : EIATTR_SPARSE_MMA_MASK
	.align		4
.L_25:
        /*0038*/ 	.byte	0x03, 0x50
        /*003a*/ 	.short	0x0000


	//----- nvinfo : EIATTR_MAXREG_COUNT
	.align		4
        /*003c*/ 	.byte	0x03, 0x1b
        /*003e*/ 	.short	0x00ff


	//----- nvinfo : EIATTR_MERCURY_ISA_VERSION
	.align		4
        /*0040*/ 	.byte	0x03, 0x5f
        /*0042*/ 	.short	0x0101


	//----- nvinfo : EIATTR_VRC_CTA_INIT_COUNT
	.align		4
        /*0044*/ 	.byte	0x02, 0x4a
	.zero		1
	.zero		1


	//----- nvinfo : EIATTR_EXIT_INSTR_OFFSETS
	.align		4
        /*0048*/ 	.byte	0x04, 0x1c
        /*004a*/ 	.short	(.L_27 - .L_26)


	//   ....[0]....
.L_26:
        /*004c*/ 	.word	0x00000030


	//   ....[1]....
        /*0050*/ 	.word	0x000002d0


	//   ....[2]....
        /*0054*/ 	.word	0x00000430


	//   ....[3]....
        /*0058*/ 	.word	0x00000550


	//   ....[4]....
        /*005c*/ 	.word	0x00000660


	//----- nvinfo : EIATTR_CBANK_PARAM_SIZE
	.align		4
.L_27:
        /*0060*/ 	.byte	0x03, 0x19
        /*0062*/ 	.short	0x0014


	//----- nvinfo : EIATTR_PARAM_CBANK
	.align		4
        /*0064*/ 	.byte	0x04, 0x0a
        /*0066*/ 	.short	(.L_29 - .L_28)
	.align		4
.L_28:
        /*0068*/ 	.word	index@(.nv.constant0._Z7gpuprocPKtPti)
        /*006c*/ 	.short	0x0380
        /*006e*/ 	.short	0x0014


	//----- nvinfo : EIATTR_SW_WAR
	.align		4
.L_29:
        /*0070*/ 	.byte	0x04, 0x36
        /*0072*/ 	.short	(.L_31 - .L_30)
.L_30:
        /*0074*/ 	.word	0x00000008
.L_31:


//--------------------- .nv.info._Z3addiiPi       --------------------------
	.section	.nv.info._Z3addiiPi,"",@"SHT_CUDA_INFO"
	.sectionflags	@""
	.align	4


	//----- nvinfo : EIATTR_CUDA_API_VERSION
	.align		4
        /*0000*/ 	.byte	0x04, 0x37
        /*0002*/ 	.short	(.L_33 - .L_32)
.L_32:
        /*0004*/ 	.word	0x00000082


	//----- nvinfo : EIATTR_KPARAM_INFO
	.align		4
.L_33:
        /*0008*/ 	.byte	0x04, 0x17
        /*000a*/ 	.short	(.L_35 - .L_34)
.L_34:
        /*000c*/ 	.word	0x00000000
        /*0010*/ 	.short	0x0002
        /*0012*/ 	.short	0x0008
        /*0014*/ 	.byte	0x00, 0xf5, 0x21, 0x00


	//----- nvinfo : EIATTR_KPARAM_INFO
	.align		4
.L_35:
        /*0018*/ 	.byte	0x04, 0x17
        /*001a*/ 	.short	(.L_37 - .L_36)
.L_36:
        /*001c*/ 	.word	0x00000000
        /*0020*/ 	.short	0x0001
        /*0022*/ 	.short	0x0004
        /*0024*/ 	.byte	0x00, 0xf0, 0x11, 0x00


	//----- nvinfo : EIATTR_KPARAM_INFO
	.align		4
.L_37:
        /*0028*/ 	.byte	0x04, 0x17
        /*002a*/ 	.short	(.L_39 - .L_38)
.L_38:
        /*002c*/ 	.word	0x00000000
        /*0030*/ 	.short	0x0000
        /*0032*/ 	.short	0x0000
        /*0034*/ 	.byte	0x00, 0xf0, 0x11, 0x00


	//----- nvinfo : EIATTR_SPARSE_MMA_MASK
	.align		4
.L_39:
        /*0038*/ 	.byte	0x03, 0x50
        /*003a*/ 	.short	0x0000


	//----- nvinfo : EIATTR_MAXREG_COUNT
	.align		4
        /*003c*/ 	.byte	0x03, 0x1b
        /*003e*/ 	.short	0x00ff


	//----- nvinfo : EIATTR_MERCURY_ISA_VERSION
	.align		4
        /*0040*/ 	.byte	0x03, 0x5f
        /*0042*/ 	.short	0x0101


	//----- nvinfo : EIATTR_VRC_CTA_INIT_COUNT
	.align		4
        /*0044*/ 	.byte	0x02, 0x4a
	.zero		1
	.zero		1


	//----- nvinfo : EIATTR_EXIT_INSTR_OFFSETS
	.align		4
        /*0048*/ 	.byte	0x04, 0x1c
        /*004a*/ 	.short	(.L_41 - .L_40)


	//   ....[0]....
.L_40:
        /*004c*/ 	.word	0x00000060


	//----- nvinfo : EIATTR_CBANK_PARAM_SIZE
	.align		4
.L_41:
        /*0050*/ 	.byte	0x03, 0x19
        /*0052*/ 	.short	0x0010


	//----- nvinfo : EIATTR_PARAM_CBANK
	.align		4
        /*0054*/ 	.byte	0x04, 0x0a
        /*0056*/ 	.short	(.L_43 - .L_42)
	.align		4
.L_42:
        /*0058*/ 	.word	index@(.nv.constant0._Z3addiiPi)
        /*005c*/ 	.short	0x0380
        /*005e*/ 	.short	0x0010


	//----- nvinfo : EIATTR_SW_WAR
	.align		4
.L_43:
        /*0060*/ 	.byte	0x04, 0x36
        /*0062*/ 	.short	(.L_45 - .L_44)
.L_44:
        /*0064*/ 	.word	0x00000008
.L_45:


//--------------------- .nv.info._Z6kernelii      --------------------------
	.section	.nv.info._Z6kernelii,"",@"SHT_CUDA_INFO"
	.sectionflags	@""
	.align	4


	//----- nvinfo : EIATTR_CUDA_API_VERSION
	.align		4
        /*0000*/ 	.byte	0x04, 0x37
        /*0002*/ 	.short	(.L_47 - .L_46)
.L_46:
        /*0004*/ 	.word	0x00000082


	//----- nvinfo : EIATTR_KPARAM_INFO
	.align		4
.L_47:
        /*0008*/ 	.byte	0x04, 0x17
        /*000a*/ 	.short	(.L_49 - .L_48)
.L_48:
        /*000c*/ 	.word	0x00000000
        /*0010*/ 	.short	0x0001
        /*0012*/ 	.short	0x0004
        /*0014*/ 	.byte	0x00, 0xf0, 0x11, 0x00


	//----- nvinfo : EIATTR_KPARAM_INFO
	.align		4
.L_49:
        /*0018*/ 	.byte	0x04, 0x17
        /*001a*/ 	.short	(.L_51 - .L_50)
.L_50:
        /*001c*/ 	.word	0x00000000
        /*0020*/ 	.short	0x0000
        /*0022*/ 	.short	0x0000
        /*0024*/ 	.byte	0x00, 0xf0, 0x11, 0x00


	//----- nvinfo : EIATTR_SPARSE_MMA_MASK
	.align		4
.L_51:
        /*0028*/ 	.byte	0x03, 0x50
        /*002a*/ 	.short	0x0000


	//----- nvinfo : EIATTR_MAXREG_COUNT
	.align		4
        /*002c*/ 	.byte	0x03, 0x1b
        /*002e*/ 	.short	0x00ff


	//----- nvinfo : EIATTR_MERCURY_ISA_VERSION
	.align		4
        /*0030*/ 	.byte	0x03, 0x5f
        /*0032*/ 	.short	0x0101


	//----- nvinfo : EIATTR_VRC_CTA_INIT_COUNT
	.align		4
        /*0034*/ 	.byte	0x02, 0x4a
	.zero		1
	.zero		1


	//----- nvinfo : EIATTR_EXIT_INSTR_OFFSETS
	.align		4
        /*0038*/ 	.byte	0x04, 0x1c
        /*003a*/ 	.short	(.L_53 - .L_52)


	//   ....[0]....
.L_52:
        /*003c*/ 	.word	0x00000010


	//----- nvinfo : EIATTR_CBANK_PARAM_SIZE
	.align		4
.L_53:
        /*0040*/ 	.byte	0x03, 0x19
        /*0042*/ 	.short	0x0008


	//----- nvinfo : EIATTR_PARAM_CBANK
	.align		4
        /*0044*/ 	.byte	0x04, 0x0a
        /*0046*/ 	.short	(.L_55 - .L_54)
	.align		4
.L_54:
        /*0048*/ 	.word	index@(.nv.constant0._Z6kernelii)
        /*004c*/ 	.short	0x0380
        /*004e*/ 	.short	0x0008


	//----- nvinfo : EIATTR_SW_WAR
	.align		4
.L_55:
        /*0050*/ 	.byte	0x04, 0x36
        /*0052*/ 	.short	(.L_57 - .L_56)
.L_56:
        /*0054*/ 	.word	0x00000008
.L_57:


//--------------------- .nv.callgraph             --------------------------
	.section	.nv.callgraph,"",@"SHT_CUDA_CALLGRAPH"
	.align	4
	.sectionentsize	8
	.align		4
        /*0000*/ 	.word	0x00000000
	.align		4
        /*0004*/ 	.word	0xffffffff
	.align		4
        /*0008*/ 	.word	0x00000000
	.align		4
        /*000c*/ 	.word	0xfffffffe
	.align		4
        /*0010*/ 	.word	0x00000000
	.align		4
        /*0014*/ 	.word	0xfffffffd
	.align		4
        /*0018*/ 	.word	0x00000000
	.align		4
        /*001c*/ 	.word	0xfffffffc


//--------------------- .text._Z7gpuprocPKtPti    --------------------------
	.section	.text._Z7gpuprocPKtPti,"ax",@progbits
	.align	128
        .global         _Z7gpuprocPKtPti
        .type           _Z7gpuprocPKtPti,@function
        .size           _Z7gpuprocPKtPti,(.L_x_8 - _Z7gpuprocPKtPti)
        .other          _Z7gpuprocPKtPti,@"STO_CUDA_ENTRY STV_DEFAULT"
_Z7gpuprocPKtPti:
.text._Z7gpuprocPKtPti:
[----:B------:R-:W-:Y:S08]  /*0000*/  LDC R1, c[0x0][0x37c] ;  /* 0x0000df00ff017b82 */ /* 0x000ff00000000800 */
[----:B------:R-:W0:Y:S02]  /*0010*/  LDC R3, c[0x0][0x390] ;  /* 0x0000e400ff037b82 */ /* 0x000e240000000800 */
[----:B0-----:R-:W-:-:S13]  /*0020*/  ISETP.NE.AND P0, PT, R3, RZ, PT ;  /* 0x000000ff0300720c */ /* 0x001fda0003f05270 */
[----:B------:R-:W-:Y:S05]  /*0030*/  @!P0 EXIT ;  /* 0x000000000000894d */ /* 0x000fea0003800000 */
[C---:B------:R-:W-:Y:S01]  /*0040*/  ISETP.GE.U32.AND P0, PT, R3.reuse, 0x10, PT ;  /* 0x000000100300780c */ /* 0x040fe20003f06070 */
[----:B------:R-:W0:Y:S01]  /*0050*/  LDCU.64 UR6, c[0x0][0x358] ;  /* 0x00006b00ff0677ac */ /* 0x000e220008000a00 */
[----:B------:R-:W-:Y:S01]  /*0060*/  LOP3.LUT P1, RZ, R3, 0xf, RZ, 0xc0, !PT ;  /* 0x0000000f03ff7812 */ /* 0x000fe2000782c0ff */
[----:B------:R-:W-:Y:S02]  /*0070*/  IMAD.MOV.U32 R0, RZ, RZ, RZ ;  /* 0x000000ffff007224 */ /* 0x000fe400078e00ff */
[----:B------:R-:W-:-:S08]  /*0080*/  IMAD.MOV.U32 R2, RZ, RZ, RZ ;  /* 0x000000ffff027224 */ /* 0x000fd000078e00ff */
[----:B------:R-:W-:Y:S05]  /*0090*/  @!P0 BRA `(.L_x_0) ;  /* 0x00000000008c8947 */ /* 0x000fea0003800000 */
[----:B------:R-:W1:Y:S01]  /*00a0*/  LDCU.64 UR4, c[0x0][0x388] ;  /* 0x00007100ff0477ac */ /* 0x000e620008000a00 */
[----:B------:R-:W-:Y:S02]  /*00b0*/  SHF.R.S32.HI R2, RZ, 0x1f, R3 ;  /* 0x0000001fff027819 */ /* 0x000fe40000011403 */
[----:B------:R-:W-:-:S03]  /*00c0*/  LOP3.LUT R0, R3, 0xfffffff0, RZ, 0xc0, !PT ;  /* 0xfffffff003007812 */ /* 0x000fc600078ec0ff */
[----:B------:R-:W-:Y:S02]  /*00d0*/  IMAD.MOV.U32 R7, RZ, RZ, R2 ;  /* 0x000000ffff077224 */ /* 0x000fe400078e0002 */
[----:B------:R-:W-:Y:S01]  /*00e0*/  IMAD.MOV.U32 R6, RZ, RZ, R0 ;  /* 0x000000ffff067224 */ /* 0x000fe200078e0000 */
[----:B-1----:R-:W-:-:S04]  /*00f0*/  UIADD3 UR4, UP0, UPT, UR4, 0x10, URZ ;  /* 0x0000001004047890 */ /* 0x002fc8000ff1e0ff */
[----:B------:R-:W-:Y:S02]  /*0100*/  UIADD3.X UR5, UPT, UPT, URZ, UR5, URZ, UP0, !UPT ;  /* 0x00000005ff057290 */ /* 0x000fe400087fe4ff */
[----:B------:R-:W-:-:S04]  /*0110*/  IMAD.U32 R8, RZ, RZ, UR4 ;  /* 0x00000004ff087e24 */ /* 0x000fc8000f8e00ff */
[----:B------:R-:W-:-:S07]  /*0120*/  IMAD.U32 R9, RZ, RZ, UR5 ;  /* 0x00000005ff097e24 */ /* 0x000fce000f8e00ff */
.L_x_1:
[----:B------:R-:W-:Y:S01]  /*0130*/  IADD3 R6, P0, PT, R6, -0x10, RZ ;  /* 0xfffffff006067810 */ /* 0x000fe20007f1e0ff */
[----:B-1----:R-:W-:Y:S02]  /*0140*/  IMAD.MOV.U32 R4, RZ, RZ, R8 ;  /* 0x000000ffff047224 */ /* 0x002fe400078e0008 */
[----:B------:R-:W-:Y:S01]  /*0150*/  IMAD.MOV.U32 R10, RZ, RZ, 0x1 ;  /* 0x00000001ff0a7424 */ /* 0x000fe200078e00ff */
[----:B------:R-:W-:Y:S01]  /*0160*/  IADD3.X R7, PT, PT, R7, -0x1, RZ, P0, !PT ;  /* 0xffffffff07077810 */ /* 0x000fe200007fe4ff */
[----:B------:R-:W-:Y:S01]  /*0170*/  IMAD.MOV.U32 R5, RZ, RZ, R9 ;  /* 0x000000ffff057224 */ /* 0x000fe200078e0009 */
[----:B------:R-:W-:Y:S02]  /*0180*/  ISETP.NE.U32.AND P0, PT, R6, RZ, PT ;  /* 0x000000ff0600720c */ /* 0x000fe40003f05070 */
[----:B------:R-:W-:Y:S02]  /*0190*/  IADD3 R8, P2, PT, R4, 0x20, RZ ;  /* 0x0000002004087810 */ /* 0x000fe40007f5e0ff */
[----:B------:R-:W-:Y:S01]  /*01a0*/  ISETP.NE.AND.EX P0, PT, R7, RZ, PT, P0 ;  /* 0x000000ff0700720c */ /* 0x000fe20003f05300 */
[----:B0-----:R1:W-:Y:S02]  /*01b0*/  STG.E.U16 desc[UR6][R4.64+-0x10], R10 ;  /* 0xfffff00a04007986 */ /* 0x0013e4000c101506 */
[----:B------:R-:W-:-:S02]  /*01c0*/  IMAD.X R9, RZ, RZ, R5, P2 ;  /* 0x000000ffff097224 */ /* 0x000fc400010e0605 */
[----:B------:R1:W-:Y:S04]  /*01d0*/  STG.E.U16 desc[UR6][R4.64+-0xe], R10 ;  /* 0xfffff20a04007986 */ /* 0x0003e8000c101506 */
        /* <DEDUP_REMOVED lines=13> */
[----:B------:R1:W-:Y:S01]  /*02b0*/  STG.E.U16 desc[UR6][R4.64+0xe], R10 ;  /* 0x00000e0a04007986 */ /* 0x0003e2000c101506 */
[----:B------:R-:W-:Y:S05]  /*02c0*/  @P0 BRA `(.L_x_1) ;  /* 0xfffffffc00980947 */ /* 0x000fea000383ffff */
.L_x_0:
[----:B0-----:R-:W-:Y:S05]  /*02d0*/  @!P1 EXIT ;  /* 0x000000000000994d */ /* 0x001fea0003800000 */
[----:B-1----:R-:W-:-:S04]  /*02e0*/  LOP3.LUT R4, R3, 0xf, RZ, 0xc0, !PT ;  /* 0x0000000f03047812 */ /* 0x002fc800078ec0ff */
[----:B------:R-:W-:-:S04]  /*02f0*/  IADD3 R4, P1, PT, R4, -0x1, RZ ;  /* 0xffffffff04047810 */ /* 0x000fc80007f3e0ff */
[----:B------:R-:W-:Y:S01]  /*0300*/  ISETP.GE.U32.AND P0, PT, R4, 0x7, PT ;  /* 0x000000070400780c */ /* 0x000fe20003f06070 */
[----:B------:R-:W-:Y:S01]  /*0310*/  IMAD.X R4, RZ, RZ, -0x1, P1 ;  /* 0xffffffffff047424 */ /* 0x000fe200008e06ff */
[----:B------:R-:W-:-:S04]  /*0320*/  LOP3.LUT P1, RZ, R3, 0x7, RZ, 0xc0, !PT ;  /* 0x0000000703ff7812 */ /* 0x000fc8000782c0ff */
[----:B------:R-:W-:-:S13]  /*0330*/  ISETP.GE.U32.AND.EX P0, PT, R4, RZ, PT, P0 ;  /* 0x000000ff0400720c */ /* 0x000fda0003f06100 */
[----:B------:R-:W-:Y:S05]  /*0340*/  @!P0 BRA `(.L_x_2) ;  /* 0x0000000000388947 */ /* 0x000fea0003800000 */
[----:B------:R-:W0:Y:S01]  /*0350*/  LDC.64 R4, c[0x0][0x388] ;  /* 0x0000e200ff047b82 */ /* 0x000e220000000a00 */
[----:B------:R-:W-:Y:S01]  /*0360*/  IMAD.MOV.U32 R6, RZ, RZ, 0x1 ;  /* 0x00000001ff067424 */ /* 0x000fe200078e00ff */
[----:B0-----:R-:W-:-:S04]  /*0370*/  LEA R4, P0, R0, R4, 0x1 ;  /* 0x0000000400047211 */ /* 0x001fc800078008ff */
[C---:B------:R-:W-:Y:S02]  /*0380*/  LEA.HI.X R5, R0.reuse, R5, R2, 0x1, P0 ;  /* 0x0000000500057211 */ /* 0x040fe400000f0c02 */
[----:B------:R-:W-:-:S03]  /*0390*/  IADD3 R0, P0, PT, R0, 0x8, RZ ;  /* 0x0000000800007810 */ /* 0x000fc60007f1e0ff */
[----:B------:R0:W-:Y:S02]  /*03a0*/  STG.E.U16 desc[UR6][R4.64], R6 ;  /* 0x0000000604007986 */ /* 0x0001e4000c101506 */
[----:B------:R-:W-:Y:S02]  /*03b0*/  IMAD.X R2, RZ, RZ, R2, P0 ;  /* 0x000000ffff027224 */ /* 0x000fe400000e0602 */
[----:B------:R0:W-:Y:S04]  /*03c0*/  STG.E.U16 desc[UR6][R4.64+0x2], R6 ;  /* 0x0000020604007986 */ /* 0x0001e8000c101506 */
[----:B------:R0:W-:Y:S04]  /*03d0*/  STG.E.U16 desc[UR6][R4.64+0x4], R6 ;  /* 0x0000040604007986 */ /* 0x0001e8000c101506 */
[----:B------:R0:W-:Y:S04]  /*03e0*/  STG.E.U16 desc[UR6][R4.64+0x6], R6 ;  /* 0x0000060604007986 */ /* 0x0001e8000c101506 */
[----:B------:R0:W-:Y:S04]  /*03f0*/  STG.E.U16 desc[UR6][R4.64+0x8], R6 ;  /* 0x0000080604007986 */ /* 0x0001e8000c101506 */
[----:B------:R0:W-:Y:S04]  /*0400*/  STG.E.U16 desc[UR6][R4.64+0xa], R6 ;  /* 0x00000a0604007986 */ /* 0x0001e8000c101506 */
[----:B------:R0:W-:Y:S04]  /*0410*/  STG.E.U16 desc[UR6][R4.64+0xc], R6 ;  /* 0x00000c0604007986 */ /* 0x0001e8000c101506 */
[----:B------:R0:W-:Y:S02]  /*0420*/  STG.E.U16 desc[UR6][R4.64+0xe], R6 ;  /* 0x00000e0604007986 */ /* 0x0001e4000c101506 */
.L_x_2:
[----:B------:R-:W-:Y:S05]  /*0430*/  @!P1 EXIT ;  /* 0x000000000000994d */ /* 0x000fea0003800000 */
[----:B0-----:R-:W-:-:S04]  /*0440*/  LOP3.LUT R4, R3, 0x7, RZ, 0xc0, !PT ;  /* 0x0000000703047812 */ /* 0x001fc800078ec0ff */
        /* <DEDUP_REMOVED lines=15> */
[----:B------:R0:W-:Y:S02]  /*0540*/  STG.E.U16 desc[UR6][R4.64+0x6], R6 ;  /* 0x0000060604007986 */ /* 0x0001e4000c101506 */
.L_x_3:
[----:B------:R-:W-:Y:S05]  /*0550*/  @!P1 EXIT ;  /* 0x000000000000994d */ /* 0x000fea0003800000 */
[----:B0-----:R-:W0:Y:S01]  /*0560*/  LDC.64 R6, c[0x0][0x388] ;  /* 0x0000e200ff067b82 */ /* 0x001e220000000a00 */
[----:B------:R-:W-:Y:S01]  /*0570*/  IMAD.MOV.U32 R8, RZ, RZ, 0x1 ;  /* 0x00000001ff087424 */ /* 0x000fe200078e00ff */
[----:B------:R-:W-:Y:S02]  /*0580*/  LOP3.LUT R4, R3, 0x3, RZ, 0xc0, !PT ;  /* 0x0000000303047812 */ /* 0x000fe400078ec0ff */
[----:B0-----:R-:W-:-:S04]  /*0590*/  LEA R5, P0, R0, R6, 0x1 ;  /* 0x0000000600057211 */ /* 0x001fc800078008ff */
[----:B------:R-:W-:Y:S01]  /*05a0*/  LEA.HI.X R6, R0, R7, R2, 0x1, P0 ;  /* 0x0000000700067211 */ /* 0x000fe200000f0c02 */
[----:B------:R-:W-:-:S08]  /*05b0*/  IMAD.MOV.U32 R0, RZ, RZ, RZ ;  /* 0x000000ffff007224 */ /* 0x000fd000078e00ff */
.L_x_4:
[----:B------:R-:W-:Y:S01]  /*05c0*/  IADD3 R4, P0, PT, R4, -0x1, RZ ;  /* 0xffffffff04047810 */ /* 0x000fe20007f1e0ff */
[----:B------:R-:W-:Y:S01]  /*05d0*/  IMAD.MOV.U32 R2, RZ, RZ, R5 ;  /* 0x000000ffff027224 */ /* 0x000fe200078e0005 */
[----:B------:R-:W-:Y:S01]  /*05e0*/  IADD3 R5, P1, PT, R5, 0x2, RZ ;  /* 0x0000000205057810 */ /* 0x000fe20007f3e0ff */
[--C-:B------:R-:W-:Y:S01]  /*05f0*/  IMAD.MOV.U32 R3, RZ, RZ, R6.reuse ;  /* 0x000000ffff037224 */ /* 0x100fe200078e0006 */
[----:B------:R-:W-:Y:S02]  /*0600*/  IADD3.X R0, PT, PT, R0, -0x1, RZ, P0, !PT ;  /* 0xffffffff00007810 */ /* 0x000fe400007fe4ff */
[----:B------:R-:W-:Y:S01]  /*0610*/  ISETP.NE.U32.AND P0, PT, R4, RZ, PT ;  /* 0x000000ff0400720c */ /* 0x000fe20003f05070 */
[----:B------:R-:W-:Y:S01]  /*0620*/  IMAD.X R6, RZ, RZ, R6, P1 ;  /* 0x000000ffff067224 */ /* 0x000fe200008e0606 */
[----:B------:R0:W-:Y:S02]  /*0630*/  STG.E.U16 desc[UR6][R2.64], R8 ;  /* 0x0000000802007986 */ /* 0x0001e4000c101506 */
[----:B------:R-:W-:-:S13]  /*0640*/  ISETP.NE.AND.EX P0, PT, R0, RZ, PT, P0 ;  /* 0x000000ff0000720c */ /* 0x000fda0003f05300 */
[----:B0-----:R-:W-:Y:S05]  /*0650*/  @P0 BRA `(.L_x_4) ;  /* 0xfffffffc00d80947 */ /* 0x001fea000383ffff */
[----:B------:R-:W-:Y:S05]  /*0660*/  EXIT ;  /* 0x000000000000794d */ /* 0x000fea0003800000 */
.L_x_5:
[----:B------:R-:W-:-:S00]  /*0670*/  BRA `(.L_x_5) ;  /* 0xfffffffc00fc7947 */ /* 0x000fc0000383ffff */
[----:B------:R-:W-:-:S00]  /*0680*/  NOP ;  /* 0x0000000000007918 */ /* 0x000fc00000000000 */
[----:B------:R-:W-:-:S00]  /*0690*/  NOP ;  /* 0x0000000000007918 */ /* 0x000fc00000000000 */
[----:B------:R-:W-:-:S00]  /*06a0*/  NOP ;  /* 0x0000000000007918 */ /* 0x000fc00000000000 */
[----:B------:R-:W-:-:S00]  /*06b0*/  NOP ;  /* 0x0000000000007918 */ /* 0x000fc00000000000 */
[----:B------:R-:W-:-:S00]  /*06c0*/  NOP ;  /* 0x0000000000007918 */ /* 0x000fc00000000000 */
[----:B------:R-:W-:-:S00]  /*06d0*/  NOP ;  /* 0x0000000000007918 */ /* 0x000fc00000000000 */
[----:B------:R-:W-:-:S00]  /*06e0*/  NOP ;  /* 0x0000000000007918 */ /* 0x000fc00000000000 */
[----:B------:R-:W-:-:S00]  /*06f0*/  NOP ;  /* 0x0000000000007918 */ /* 0x000fc00000000000 */
.L_x_8:


//--------------------- .text._Z3addiiPi          --------------------------
	.section	.text._Z3addiiPi,"ax",@progbits
	.align	128
        .global         _Z3addiiPi
        .type           _Z3addiiPi,@function
        .size           _Z3addiiPi,(.L_x_9 - _Z3addiiPi)
        .other          _Z3addiiPi,@"STO_CUDA_ENTRY STV_DEFAULT"
_Z3addiiPi:
.text._Z3addiiPi:
[----:B------:R-:W-:Y:S08]  /*0000*/  LDC R1, c[0x0][0x37c] ;  /* 0x0000df00ff017b82 */ /* 0x000ff00000000800 */
[----:B------:R-:W0:Y:S01]  /*0010*/  LDC.64 R4, c[0x0][0x380] ;  /* 0x0000e000ff047b82 */ /* 0x000e220000000a00 */
[----:B------:R-:W1:Y:S07]  /*0020*/  LDCU.64 UR4, c[0x0][0x358] ;  /* 0x00006b00ff0477ac */ /* 0x000e6e0008000a00 */
[----:B------:R-:W1:Y:S01]  /*0030*/  LDC.64 R2, c[0x0][0x388] ;  /* 0x0000e200ff027b82 */ /* 0x000e620000000a00 */
[----:B0-----:R-:W-:-:S05]  /*0040*/  IADD3 R5, PT, PT, R5, R4, RZ ;  /* 0x0000000405057210 */ /* 0x001fca0007ffe0ff */
[----:B-1----:R-:W-:Y:S01]  /*0050*/  STG.E desc[UR4][R2.64], R5 ;  /* 0x0000000502007986 */ /* 0x002fe2000c101904 */
[----:B------:R-:W-:Y:S05]  /*0060*/  EXIT ;  /* 0x000000000000794d */ /* 0x000fea0003800000 */
.L_x_6:
        /* <DEDUP_REMOVED lines=9> */
.L_x_9:


//--------------------- .text._Z6kernelii         --------------------------
	.section	.text._Z6kernelii,"ax",@progbits
	.align	128
        .global         _Z6kernelii
        .type           _Z6kernelii,@function
        .size           _Z6kernelii,(.L_x_10 - _Z6kernelii)
        .other          _Z6kernelii,@"STO_CUDA_ENTRY STV_DEFAULT"
_Z6kernelii:
.text._Z6kernelii:
[----:B------:R-:W-:Y:S01]  /*0000*/  LDC R1, c[0x0][0x37c] ;  /* 0x0000df00ff017b82 */ /* 0x000fe20000000800 */
[----:B------:R-:W-:Y:S05]  /*0010*/  EXIT ;  /* 0x000000000000794d */ /* 0x000fea0003800000 */
.L_x_7:
        /* <DEDUP_REMOVED lines=14> */
.L_x_10:


//--------------------- .nv.shared.reserved.0     --------------------------
	.section	.nv.shared.reserved.0,"aw",@nobits
	.weak		__nv_reservedSMEM_offset_0_alias
	.size		__nv_reservedSMEM_offset_0_alias, 0, 64
	.other		__nv_reservedSMEM_offset_0_alias,@"STO_CUDA_RESERVED_SHARED STV_DEFAULT"
__nv_reservedSMEM_offset_0_alias:
	.zero		0
	.zero		64


//--------------------- .nv.constant0._Z7gpuprocPKtPti --------------------------
	.section	.nv.constant0._Z7gpuprocPKtPti,"a",@progbits
	.sectionflags	@""
	.align	4
.nv.constant0._Z7gpuprocPKtPti:
	.zero		916


//--------------------- .nv.constant0._Z3addiiPi  --------------------------
	.section	.nv.constant0._Z3addiiPi,"a",@progbits
	.sectionflags	@""
	.align	4
.nv.constant0._Z3addiiPi:
	.zero		912


//--------------------- .nv.constant0._Z6kernelii --------------------------
	.section	.nv.constant0._Z6kernelii,"a",@progbits
	.sectionflags	@""
	.align	4
.nv.constant0._Z6kernelii:
	.zero		904


//--------------------- SYMBOLS --------------------------

	.type		.nv.reservedSmem.offset0,@object
	.size		.nv.reservedSmem.offset0,0x4
